//
// Generated by NVIDIA NVVM Compiler
//
// Compiler Build ID: CL-36424714
// Cuda compilation tools, release 13.0, V13.0.88
// Based on NVVM 20.0.0
//

.version 9.0
.target sm_100
.address_size 64

	// .globl	_Z18print_thread_indexv
.extern .func  (.param .b32 func_retval0) vprintf
(
	.param .b64 vprintf_param_0,
	.param .b64 vprintf_param_1
)
;
.global .align 1 .b8 $str[41] = {98, 108, 111, 99, 107, 73, 100, 120, 46, 120, 58, 32, 37, 100, 44, 32, 116, 104, 114, 101, 97, 100, 73, 100, 120, 46, 120, 58, 32, 37, 100, 44, 32, 105, 100, 58, 32, 37, 100, 10};

.visible .entry _Z18print_thread_indexv()
{
	.local .align 8 .b8 	__local_depot0[16];
	.reg .b64 	%SP;
	.reg .b64 	%SPL;
	.reg .b32 	%r<7>;
	.reg .b64 	%rd<5>;

	mov.u64 	%SPL, __local_depot0;
	cvta.local.u64 	%SP, %SPL;
	add.u64 	%rd1, %SP, 0;
	add.u64 	%rd2, %SPL, 0;
	mov.u32 	%r1, %ctaid.x;
	mov.u32 	%r2, %tid.x;
	mov.u32 	%r3, %ntid.x;
	mad.lo.s32 	%r4, %r1, %r3, %r2;
	st.local.v2.u32 	[%rd2], {%r1, %r2};
	st.local.u32 	[%rd2+8], %r4;
	mov.u64 	%rd3, $str;
	cvta.global.u64 	%rd4, %rd3;
	{ // callseq 0, 0
	.param .b64 param0;
	st.param.b64 	[param0], %rd4;
	.param .b64 param1;
	st.param.b64 	[param1], %rd1;
	.param .b32 retval0;
	call.uni (retval0), 
	vprintf, 
	(
	param0, 
	param1
	);
	ld.param.b32 	%r5, [retval0];
	} // callseq 0
	ret;

}


// ===== COMPILED SASS (sm_100) =====

	.target	sm_100

	.elftype	@"ET_EXEC"


//--------------------- .note.nv.tkinfo           --------------------------
	.section	.note.nv.tkinfo,"",@"SHT_NOTE"
	.sectionflags	@"SHF_NOTE_NV_TKINFO"
	.tkinfo
        /*0018*/ 	.word	0x00000002
        /*0030*/ 	.string	""
        /*0030*/ 	.string	"ptxas"
        /*0030*/ 	.string	"Cuda compilation tools, release 13.0, V13.0.88"
        /*0030*/ 	.string	"Build cuda_13.0.r13.0/compiler.36424714_0"
        /*0030*/ 	.string	"-arch sm_100 -m 64 "



//--------------------- .note.nv.cuinfo           --------------------------
	.section	.note.nv.cuinfo,"",@"SHT_NOTE"
	.sectionflags	@"SHF_NOTE_NV_CUINFO"
        /*0018*/ 	.short	0x0002
        /*001a*/ 	.short	0x0064
        /*001c*/ 	.short	0x0082
	.zero		2


//--------------------- .nv.info                  --------------------------
	.section	.nv.info,"",@"SHT_CUDA_INFO"
	.align	4


	//----- nvinfo : EIATTR_REGCOUNT
	.align		4
        /*0000*/ 	.byte	0x04, 0x2f
        /*0002*/ 	.short	(.L_2 - .L_1)
	.align		4
.L_1:
        /*0004*/ 	.word	index@(_Z18print_thread_indexv)
        /*0008*/ 	.word	0x00000018


	//----- nvinfo : EIATTR_FRAME_SIZE
	.align		4
.L_2:
        /*000c*/ 	.byte	0x04, 0x11
        /*000e*/ 	.short	(.L_4 - .L_3)
	.align		4
.L_3:
        /*0010*/ 	.word	index@(_Z18print_thread_indexv)
        /*0014*/ 	.word	0x00000010


	//----- nvinfo : EIATTR_MIN_STACK_SIZE
	.align		4
.L_4:
        /*0018*/ 	.byte	0x04, 0x12
        /*001a*/ 	.short	(.L_6 - .L_5)
	.align		4
.L_5:
        /*001c*/ 	.word	index@(_Z18print_thread_indexv)
        /*0020*/ 	.word	0x00000010
.L_6:


//--------------------- .nv.compat                --------------------------
	.section	.nv.compat,"",@"SHT_CUDA_COMPAT_INFO"
	.align	4
        /*0000*/ 	.byte	0x02, 0x09, 0x00, 0x00, 0x02, 0x02, 0x01, 0x00, 0x02, 0x05, 0x05, 0x00, 0x03, 0x07, 0x01, 0x01
        /*0010*/ 	.byte	0x02, 0x03, 0x00, 0x00, 0x02, 0x06, 0x01, 0x00, 0x04, 0x0b, 0x08, 0x00, 0x09, 0x00, 0x00, 0x00
        /*0020*/ 	.byte	0x00, 0x00, 0x00, 0x00


//--------------------- .nv.info._Z18print_thread_indexv --------------------------
	.section	.nv.info._Z18print_thread_indexv,"",@"SHT_CUDA_INFO"
	.sectionflags	@""
	.align	4


	//----- nvinfo : EIATTR_CUDA_API_VERSION
	.align		4
        /*0000*/ 	.byte	0x04, 0x37
        /*0002*/ 	.short	(.L_8 - .L_7)
.L_7:
        /*0004*/ 	.word	0x00000082


	//----- nvinfo : EIATTR_SPARSE_MMA_MASK
	.align		4
.L_8:
        /*0008*/ 	.byte	0x03, 0x50
        /*000a*/ 	.short	0x0000


	//----- nvinfo : EIATTR_MAXREG_COUNT
	.align		4
        /*000c*/ 	.byte	0x03, 0x1b
        /*000e*/ 	.short	0x00ff


	//----- nvinfo : EIATTR_EXTERNS
	.align		4
        /*0010*/ 	.byte	0x04, 0x0f
        /*0012*/ 	.short	(.L_10 - .L_9)


	//   ....[0]....
	.align		4
.L_9:
        /*0014*/ 	.word	index@(vprintf)


	//----- nvinfo : EIATTR_MERCURY_ISA_VERSION
	.align		4
.L_10:
        /*0018*/ 	.byte	0x03, 0x5f
        /*001a*/ 	.short	0x0101


	//----- nvinfo : EIATTR_VRC_CTA_INIT_COUNT
	.align		4
        /*001c*/ 	.byte	0x02, 0x4a
	.zero		1
	.zero		1


	//----- nvinfo : EIATTR_SYSCALL_OFFSETS
	.align		4
        /*0020*/ 	.byte	0x04, 0x46
        /*0022*/ 	.short	(.L_12 - .L_11)


	//   ....[0]....
.L_11:
        /*0024*/ 	.word	0x00000120


	//----- nvinfo : EIATTR_EXIT_INSTR_OFFSETS
	.align		4
.L_12:
        /*0028*/ 	.byte	0x04, 0x1c
        /*002a*/ 	.short	(.L_14 - .L_13)


	//   ....[0]....
.L_13:
        /*002c*/ 	.word	0x00000130


	//----- nvinfo : EIATTR_SW_WAR
	.align		4
.L_14:
        /*0030*/ 	.byte	0x04, 0x36
        /*0032*/ 	.short	(.L_16 - .L_15)
.L_15:
        /*0034*/ 	.word	0x00000008
.L_16:


//--------------------- .nv.callgraph             --------------------------
	.section	.nv.callgraph,"",@"SHT_CUDA_CALLGRAPH"
	.align	4
	.sectionentsize	8
	.align		4
        /*0000*/ 	.word	0x00000000
	.align		4
        /*0004*/ 	.word	0xffffffff
	.align		4
        /*0008*/ 	.word	index@(_Z18print_thread_indexv)
	.align		4
        /*000c*/ 	.word	index@(vprintf)
	.align		4
        /*0010*/ 	.word	0x00000000
	.align		4
        /*0014*/ 	.word	0xfffffffe
	.align		4
        /*0018*/ 	.word	0x00000000
	.align		4
        /*001c*/ 	.word	0xfffffffd
	.align		4
        /*0020*/ 	.word	0x00000000
	.align		4
        /*0024*/ 	.word	0xfffffffc


//--------------------- .nv.constant4             --------------------------
	.section	.nv.constant4,"a",@progbits
	.align	8
	.align		8
.nv.constant4:
        /*0000*/ 	.dword	vprintf
	.align		8
        /*0008*/ 	.dword	$str


//--------------------- .text._Z18print_thread_indexv --------------------------
	.section	.text._Z18print_thread_indexv,"ax",@progbits
	.align	128
        .global         _Z18print_thread_indexv
        .type           _Z18print_thread_indexv,@function
        .size           _Z18print_thread_indexv,(.L_x_2 - _Z18print_thread_indexv)
        .other          _Z18print_thread_indexv,@"STO_CUDA_ENTRY STV_DEFAULT"
_Z18print_thread_indexv:
.text._Z18print_thread_indexv:
[----:B------:R-:W0:Y:S01]  /*0000*/  LDC R1, c[0x0][0x37c] ;  /* 0x0000df00ff017b82 */ /* 0x000e220000000800 */
[----:B------:R-:W1:Y:S01]  /*0010*/  S2R R8, SR_CTAID.X ;  /* 0x0000000000087919 */ /* 0x000e620000002500 */
[----:B------:R-:W2:Y:S01]  /*0020*/  LDCU UR5, c[0x0][0x2fc] ;  /* 0x00005f80ff0577ac */ /* 0x000ea20008000800 */
[----:B------:R-:W-:Y:S01]  /*0030*/  MOV R2, 0x0 ;  /* 0x0000000000027802 */ /* 0x000fe20000000f00 */
[----:B0-----:R-:W-:Y:S01]  /*0040*/  VIADD R1, R1, 0xfffffff0 ;  /* 0xfffffff001017836 */ /* 0x001fe20000000000 */
[----:B------:R-:W1:Y:S01]  /*0050*/  S2R R9, SR_TID.X ;  /* 0x0000000000097919 */ /* 0x000e620000002100 */
[----:B------:R-:W1:Y:S03]  /*0060*/  LDCU UR6, c[0x0][0x360] ;  /* 0x00006c00ff0677ac */ /* 0x000e660008000800 */
[----:B------:R-:W0:Y:S01]  /*0070*/  LDC.64 R2, c[0x4][R2] ;  /* 0x0100000002027b82 */ /* 0x000e220000000a00 */
[----:B------:R-:W3:Y:S02]  /*0080*/  LDCU UR4, c[0x0][0x2f8] ;  /* 0x00005f00ff0477ac */ /* 0x000ee40008000800 */
[----:B---3--:R-:W-:-:S05]  /*0090*/  IADD3 R6, P0, PT, R1, UR4, RZ ;  /* 0x0000000401067c10 */ /* 0x008fca000ff1e0ff */
[----:B--2---:R-:W-:Y:S02]  /*00a0*/  IMAD.X R7, RZ, RZ, UR5, P0 ;  /* 0x00000005ff077e24 */ /* 0x004fe400080e06ff */
[----:B-1----:R-:W-:Y:S01]  /*00b0*/  IMAD R0, R8, UR6, R9 ;  /* 0x0000000608007c24 */ /* 0x002fe2000f8e0209 */
[----:B------:R1:W-:Y:S01]  /*00c0*/  STL.64 [R1], R8 ;  /* 0x0000000801007387 */ /* 0x0003e20000100a00 */
[----:B------:R-:W2:Y:S03]  /*00d0*/  LDCU.64 UR6, c[0x4][0x8] ;  /* 0x01000100ff0677ac */ /* 0x000ea60008000a00 */
[----:B------:R1:W-:Y:S01]  /*00e0*/  STL [R1+0x8], R0 ;  /* 0x0000080001007387 */ /* 0x0003e20000100800 */
[----:B--2---:R-:W-:Y:S01]  /*00f0*/  IMAD.U32 R4, RZ, RZ, UR6 ;  /* 0x00000006ff047e24 */ /* 0x004fe2000f8e00ff */
[----:B01----:R-:W-:-:S07]  /*0100*/  MOV R5, UR7 ;  /* 0x0000000700057c02 */ /* 0x003fce0008000f00 */
[----:B------:R-:W-:-:S07]  /*0110*/  LEPC R20, `(.L_x_0) ;  /* 0x000000001014794e */ /* 0x000fce0000000000 */
[----:B------:R-:W-:Y:S05]  /*0120*/  CALL.ABS.NOINC R2 ;  /* 0x0000000002007343 */ /* 0x000fea0003c00000 */
.L_x_0:
[----:B------:R-:W-:Y:S05]  /*0130*/  EXIT ;  /* 0x000000000000794d */ /* 0x000fea0003800000 */
.L_x_1:
[----:B------:R-:W-:-:S00]  /*0140*/  BRA `(.L_x_1) ;  /* 0xfffffffc00fc7947 */ /* 0x000fc0000383ffff */
[----:B------:R-:W-:-:S00]  /*0150*/  NOP ;  /* 0x0000000000007918 */ /* 0x000fc00000000000 */
        /* <DEDUP_REMOVED lines=10> */
.L_x_2:


//--------------------- .nv.global.init           --------------------------
	.section	.nv.global.init,"aw",@progbits
.nv.global.init:
	.type		$str,@object
	.size		$str,(.L_0 - $str)
$str:
        /*0000*/ 	.byte	0x62, 0x6c, 0x6f, 0x63, 0x6b, 0x49, 0x64, 0x78, 0x2e, 0x78, 0x3a, 0x20, 0x25, 0x64, 0x2c, 0x20
        /*0010*/ 	.byte	0x74, 0x68, 0x72, 0x65, 0x61, 0x64, 0x49, 0x64, 0x78, 0x2e, 0x78, 0x3a, 0x20, 0x25, 0x64, 0x2c
        /*0020*/ 	.byte	0x20, 0x69, 0x64, 0x3a, 0x20, 0x25, 0x64, 0x0a, 0x00
.L_0:


//--------------------- .nv.shared.reserved.0     --------------------------
	.section	.nv.shared.reserved.0,"aw",@nobits
	.weak		__nv_reservedSMEM_offset_0_alias
	.size		__nv_reservedSMEM_offset_0_alias, 0, 64
	.other		__nv_reservedSMEM_offset_0_alias,@"STO_CUDA_RESERVED_SHARED STV_DEFAULT"
__nv_reservedSMEM_offset_0_alias:
	.zero		0
	.zero		64


//--------------------- .nv.constant0._Z18print_thread_indexv --------------------------
	.section	.nv.constant0._Z18print_thread_indexv,"a",@progbits
	.sectionflags	@""
	.align	4
.nv.constant0._Z18print_thread_indexv:
	.zero		896


//--------------------- SYMBOLS --------------------------

	.type		.nv.reservedSmem.offset0,@object
	.size		.nv.reservedSmem.offset0,0x4
	.type		vprintf,@function
